//
// Generated by NVIDIA NVVM Compiler
//
// Compiler Build ID: CL-36424714
// Cuda compilation tools, release 13.0, V13.0.88
// Based on NVVM 20.0.0
//

.version 9.0
.target sm_100
.address_size 64

	// .globl	_Z11shiftSparsePfS_PiS0_S0_S0_fi

.visible .entry _Z11shiftSparsePfS_PiS0_S0_S0_fi(
	.param .u64 .ptr .align 1 _Z11shiftSparsePfS_PiS0_S0_S0_fi_param_0,
	.param .u64 .ptr .align 1 _Z11shiftSparsePfS_PiS0_S0_S0_fi_param_1,
	.param .u64 .ptr .align 1 _Z11shiftSparsePfS_PiS0_S0_S0_fi_param_2,
	.param .u64 .ptr .align 1 _Z11shiftSparsePfS_PiS0_S0_S0_fi_param_3,
	.param .u64 .ptr .align 1 _Z11shiftSparsePfS_PiS0_S0_S0_fi_param_4,
	.param .u64 .ptr .align 1 _Z11shiftSparsePfS_PiS0_S0_S0_fi_param_5,
	.param .f32 _Z11shiftSparsePfS_PiS0_S0_S0_fi_param_6,
	.param .u32 _Z11shiftSparsePfS_PiS0_S0_S0_fi_param_7
)
{
	.reg .pred 	%p<27>;
	.reg .b32 	%r<49>;
	.reg .b32 	%f<39>;
	.reg .b64 	%rd<31>;

	ld.param.u64 	%rd9, [_Z11shiftSparsePfS_PiS0_S0_S0_fi_param_0];
	ld.param.u64 	%rd10, [_Z11shiftSparsePfS_PiS0_S0_S0_fi_param_1];
	ld.param.u64 	%rd11, [_Z11shiftSparsePfS_PiS0_S0_S0_fi_param_2];
	ld.param.u64 	%rd8, [_Z11shiftSparsePfS_PiS0_S0_S0_fi_param_3];
	ld.param.u64 	%rd12, [_Z11shiftSparsePfS_PiS0_S0_S0_fi_param_4];
	ld.param.f32 	%f13, [_Z11shiftSparsePfS_PiS0_S0_S0_fi_param_6];
	ld.param.u32 	%r19, [_Z11shiftSparsePfS_PiS0_S0_S0_fi_param_7];
	cvta.to.global.u64 	%rd1, %rd10;
	cvta.to.global.u64 	%rd2, %rd9;
	cvta.to.global.u64 	%rd3, %rd12;
	cvta.to.global.u64 	%rd4, %rd11;
	mov.u32 	%r20, %tid.x;
	mov.u32 	%r21, %ctaid.x;
	mov.u32 	%r22, %ntid.x;
	mad.lo.s32 	%r1, %r21, %r22, %r20;
	setp.ge.s32 	%p1, %r1, %r19;
	@%p1 bra 	$L__BB0_24;
	cvta.to.global.u64 	%rd13, %rd8;
	mul.wide.s32 	%rd14, %r1, 4;
	add.s64 	%rd5, %rd4, %rd14;
	ld.global.u32 	%r23, [%rd5];
	ld.global.u32 	%r24, [%rd3];
	add.s32 	%r25, %r24, %r23;
	shl.b32 	%r2, %r1, 1;
	mul.wide.s32 	%rd15, %r2, 4;
	add.s64 	%rd6, %rd13, %rd15;
	st.global.u32 	[%rd6], %r25;
	setp.eq.f32 	%p2, %f13, 0f00000000;
	mov.f32 	%f35, 0f00000000;
	@%p2 bra 	$L__BB0_23;
	ld.global.u32 	%r3, [%rd5];
	ld.global.u32 	%r26, [%rd3+4];
	add.s32 	%r4, %r26, %r3;
	add.s32 	%r47, %r19, -1;
	setp.lt.s32 	%p3, %r19, 1;
	@%p3 bra 	$L__BB0_7;
	mov.b32 	%r46, 0;
	mov.u32 	%r45, %r47;
$L__BB0_4:
	sub.s32 	%r28, %r45, %r46;
	shr.u32 	%r29, %r28, 31;
	add.s32 	%r30, %r28, %r29;
	shr.s32 	%r31, %r30, 1;
	add.s32 	%r8, %r31, %r46;
	mul.wide.s32 	%rd20, %r8, 4;
	add.s64 	%rd21, %rd4, %rd20;
	ld.global.u32 	%r9, [%rd21];
	setp.ne.s32 	%p4, %r9, %r4;
	@%p4 bra 	$L__BB0_6;
	add.s64 	%rd23, %rd2, %rd20;
	ld.global.f32 	%f35, [%rd23];
	bra.uni 	$L__BB0_7;
$L__BB0_6:
	setp.lt.s32 	%p5, %r9, %r4;
	add.s32 	%r32, %r8, 1;
	add.s32 	%r33, %r8, -1;
	selp.b32 	%r46, %r32, %r46, %p5;
	selp.b32 	%r45, %r45, %r33, %p5;
	setp.le.s32 	%p6, %r46, %r45;
	@%p6 bra 	$L__BB0_4;
$L__BB0_7:
	setp.lt.s32 	%p7, %r19, 1;
	add.s64 	%rd25, %rd2, %rd14;
	ld.global.f32 	%f3, [%rd25];
	ld.global.u32 	%r34, [%rd3+8];
	add.s32 	%r12, %r34, %r3;
	mov.f32 	%f36, 0f00000000;
	@%p7 bra 	$L__BB0_12;
	mov.b32 	%r48, 0;
$L__BB0_9:
	sub.s32 	%r36, %r47, %r48;
	shr.u32 	%r37, %r36, 31;
	add.s32 	%r38, %r36, %r37;
	shr.s32 	%r39, %r38, 1;
	add.s32 	%r15, %r39, %r48;
	mul.wide.s32 	%rd26, %r15, 4;
	add.s64 	%rd27, %rd4, %rd26;
	ld.global.u32 	%r16, [%rd27];
	setp.ne.s32 	%p8, %r16, %r12;
	@%p8 bra 	$L__BB0_11;
	add.s64 	%rd29, %rd2, %rd26;
	ld.global.f32 	%f36, [%rd29];
	bra.uni 	$L__BB0_12;
$L__BB0_11:
	setp.lt.s32 	%p9, %r16, %r12;
	add.s32 	%r40, %r15, 1;
	add.s32 	%r41, %r15, -1;
	selp.b32 	%r48, %r40, %r48, %p9;
	selp.b32 	%r47, %r47, %r41, %p9;
	setp.le.s32 	%p10, %r48, %r47;
	@%p10 bra 	$L__BB0_9;
$L__BB0_12:
	setp.gtu.f32 	%p11, %f13, 0f3F800000;
	setp.ltu.f32 	%p12, %f13, 0f00000000;
	or.pred  	%p13, %p11, %p12;
	@%p13 bra 	$L__BB0_14;
	sub.f32 	%f22, %f3, %f35;
	mov.f32 	%f23, 0f3F800000;
	sub.f32 	%f24, %f23, %f13;
	fma.rn.f32 	%f37, %f24, %f22, %f35;
	bra.uni 	$L__BB0_16;
$L__BB0_14:
	setp.geu.f32 	%p14, %f13, 0f00000000;
	setp.ltu.f32 	%p15, %f13, 0fBF800000;
	mov.f32 	%f37, 0fC47A0000;
	or.pred  	%p16, %p14, %p15;
	@%p16 bra 	$L__BB0_16;
	sub.f32 	%f20, %f36, %f3;
	mul.f32 	%f21, %f13, %f20;
	sub.f32 	%f37, %f3, %f21;
$L__BB0_16:
	add.s64 	%rd7, %rd1, %rd15;
	st.global.f32 	[%rd7], %f37;
	setp.gt.f32 	%p17, %f13, 0f00000000;
	setp.lt.f32 	%p18, %f13, 0f00000000;
	selp.f32 	%f25, 0fBF800000, 0f00000000, %p18;
	selp.f32 	%f26, 0f3F800000, %f25, %p17;
	sub.f32 	%f9, %f26, %f13;
	setp.ltu.f32 	%p19, %f9, 0fBF800000;
	setp.gtu.f32 	%p20, %f9, 0f00000000;
	or.pred  	%p21, %p19, %p20;
	@%p21 bra 	$L__BB0_18;
	sub.f32 	%f29, %f3, %f35;
	add.f32 	%f30, %f9, 0f3F800000;
	fma.rn.f32 	%f38, %f30, %f29, %f35;
	bra.uni 	$L__BB0_20;
$L__BB0_18:
	setp.leu.f32 	%p22, %f9, 0f00000000;
	setp.gtu.f32 	%p23, %f9, 0f3F800000;
	mov.f32 	%f38, 0fC47A0000;
	or.pred  	%p24, %p22, %p23;
	@%p24 bra 	$L__BB0_20;
	sub.f32 	%f28, %f36, %f3;
	fma.rn.f32 	%f38, %f9, %f28, %f3;
$L__BB0_20:
	setp.neu.f32 	%p25, %f36, 0f00000000;
	mul.f32 	%f31, %f38, 0f3F000000;
	selp.f32 	%f32, %f31, %f38, %p25;
	st.global.f32 	[%rd7+4], %f32;
	setp.eq.f32 	%p26, %f35, 0f00000000;
	@%p26 bra 	$L__BB0_22;
	mul.f32 	%f33, %f37, 0f3F000000;
	st.global.f32 	[%rd7], %f33;
$L__BB0_22:
	ld.global.u32 	%r42, [%rd6];
	ld.global.u32 	%r43, [%rd3+8];
	add.s32 	%r44, %r43, %r42;
	st.global.u32 	[%rd6+4], %r44;
	bra.uni 	$L__BB0_24;
$L__BB0_23:
	add.s64 	%rd17, %rd2, %rd14;
	ld.global.f32 	%f14, [%rd17];
	add.s64 	%rd19, %rd1, %rd15;
	st.global.f32 	[%rd19], %f14;
$L__BB0_24:
	ret;

}


// ===== COMPILED SASS (sm_100) =====

	.target	sm_100

	.elftype	@"ET_EXEC"


//--------------------- .note.nv.tkinfo           --------------------------
	.section	.note.nv.tkinfo,"",@"SHT_NOTE"
	.sectionflags	@"SHF_NOTE_NV_TKINFO"
	.tkinfo
        /*0018*/ 	.word	0x00000002
        /*0030*/ 	.string	""
        /*0030*/ 	.string	"ptxas"
        /*0030*/ 	.string	"Cuda compilation tools, release 13.0, V13.0.88"
        /*0030*/ 	.string	"Build cuda_13.0.r13.0/compiler.36424714_0"
        /*0030*/ 	.string	"-arch sm_100 -m 64 "



//--------------------- .note.nv.cuinfo           --------------------------
	.section	.note.nv.cuinfo,"",@"SHT_NOTE"
	.sectionflags	@"SHF_NOTE_NV_CUINFO"
        /*0018*/ 	.short	0x0002
        /*001a*/ 	.short	0x0064
        /*001c*/ 	.short	0x0082
	.zero		2


//--------------------- .nv.info                  --------------------------
	.section	.nv.info,"",@"SHT_CUDA_INFO"
	.align	4


	//----- nvinfo : EIATTR_REGCOUNT
	.align		4
        /*0000*/ 	.byte	0x04, 0x2f
        /*0002*/ 	.short	(.L_1 - .L_0)
	.align		4
.L_0:
        /*0004*/ 	.word	index@(_Z11shiftSparsePfS_PiS0_S0_S0_fi)
        /*0008*/ 	.word	0x00000014


	//----- nvinfo : EIATTR_FRAME_SIZE
	.align		4
.L_1:
        /*000c*/ 	.byte	0x04, 0x11
        /*000e*/ 	.short	(.L_3 - .L_2)
	.align		4
.L_2:
        /*0010*/ 	.word	index@(_Z11shiftSparsePfS_PiS0_S0_S0_fi)
        /*0014*/ 	.word	0x00000000


	//----- nvinfo : EIATTR_MIN_STACK_SIZE
	.align		4
.L_3:
        /*0018*/ 	.byte	0x04, 0x12
        /*001a*/ 	.short	(.L_5 - .L_4)
	.align		4
.L_4:
        /*001c*/ 	.word	index@(_Z11shiftSparsePfS_PiS0_S0_S0_fi)
        /*0020*/ 	.word	0x00000000
.L_5:


//--------------------- .nv.compat                --------------------------
	.section	.nv.compat,"",@"SHT_CUDA_COMPAT_INFO"
	.align	4
        /*0000*/ 	.byte	0x02, 0x09, 0x00, 0x00, 0x02, 0x02, 0x01, 0x00, 0x02, 0x05, 0x05, 0x00, 0x03, 0x07, 0x01, 0x01
        /*0010*/ 	.byte	0x02, 0x03, 0x00, 0x00, 0x02, 0x06, 0x01, 0x00, 0x04, 0x0b, 0x08, 0x00, 0x01, 0x00, 0x00, 0x00
        /*0020*/ 	.byte	0x00, 0x00, 0x00, 0x00


//--------------------- .nv.info._Z11shiftSparsePfS_PiS0_S0_S0_fi --------------------------
	.section	.nv.info._Z11shiftSparsePfS_PiS0_S0_S0_fi,"",@"SHT_CUDA_INFO"
	.sectionflags	@""
	.align	4


	//----- nvinfo : EIATTR_CUDA_API_VERSION
	.align		4
        /*0000*/ 	.byte	0x04, 0x37
        /*0002*/ 	.short	(.L_7 - .L_6)
.L_6:
        /*0004*/ 	.word	0x00000082


	//----- nvinfo : EIATTR_KPARAM_INFO
	.align		4
.L_7:
        /*0008*/ 	.byte	0x04, 0x17
        /*000a*/ 	.short	(.L_9 - .L_8)
.L_8:
        /*000c*/ 	.word	0x00000000
        /*0010*/ 	.short	0x0007
        /*0012*/ 	.short	0x0034
        /*0014*/ 	.byte	0x00, 0xf0, 0x11, 0x00


	//----- nvinfo : EIATTR_KPARAM_INFO
	.align		4
.L_9:
        /*0018*/ 	.byte	0x04, 0x17
        /*001a*/ 	.short	(.L_11 - .L_10)
.L_10:
        /*001c*/ 	.word	0x00000000
        /*0020*/ 	.short	0x0006
        /*0022*/ 	.short	0x0030
        /*0024*/ 	.byte	0x00, 0xf0, 0x11, 0x00


	//----- nvinfo : EIATTR_KPARAM_INFO
	.align		4
.L_11:
        /*0028*/ 	.byte	0x04, 0x17
        /*002a*/ 	.short	(.L_13 - .L_12)
.L_12:
        /*002c*/ 	.word	0x00000000
        /*0030*/ 	.short	0x0005
        /*0032*/ 	.short	0x0028
        /*0034*/ 	.byte	0x00, 0xf5, 0x21, 0x00


	//----- nvinfo : EIATTR_KPARAM_INFO
	.align		4
.L_13:
        /*0038*/ 	.byte	0x04, 0x17
        /*003a*/ 	.short	(.L_15 - .L_14)
.L_14:
        /*003c*/ 	.word	0x00000000
        /*0040*/ 	.short	0x0004
        /*0042*/ 	.short	0x0020
        /*0044*/ 	.byte	0x00, 0xf5, 0x21, 0x00


	//----- nvinfo : EIATTR_KPARAM_INFO
	.align		4
.L_15:
        /*0048*/ 	.byte	0x04, 0x17
        /*004a*/ 	.short	(.L_17 - .L_16)
.L_16:
        /*004c*/ 	.word	0x00000000
        /*0050*/ 	.short	0x0003
        /*0052*/ 	.short	0x0018
        /*0054*/ 	.byte	0x00, 0xf5, 0x21, 0x00


	//----- nvinfo : EIATTR_KPARAM_INFO
	.align		4
.L_17:
        /*0058*/ 	.byte	0x04, 0x17
        /*005a*/ 	.short	(.L_19 - .L_18)
.L_18:
        /*005c*/ 	.word	0x00000000
        /*0060*/ 	.short	0x0002
        /*0062*/ 	.short	0x0010
        /*0064*/ 	.byte	0x00, 0xf5, 0x21, 0x00


	//----- nvinfo : EIATTR_KPARAM_INFO
	.align		4
.L_19:
        /*0068*/ 	.byte	0x04, 0x17
        /*006a*/ 	.short	(.L_21 - .L_20)
.L_20:
        /*006c*/ 	.word	0x00000000
        /*0070*/ 	.short	0x0001
        /*0072*/ 	.short	0x0008
        /*0074*/ 	.byte	0x00, 0xf5, 0x21, 0x00


	//----- nvinfo : EIATTR_KPARAM_INFO
	.align		4
.L_21:
        /*0078*/ 	.byte	0x04, 0x17
        /*007a*/ 	.short	(.L_23 - .L_22)
.L_22:
        /*007c*/ 	.word	0x00000000
        /*0080*/ 	.short	0x0000
        /*0082*/ 	.short	0x0000
        /*0084*/ 	.byte	0x00, 0xf5, 0x21, 0x00


	//----- nvinfo : EIATTR_SPARSE_MMA_MASK
	.align		4
.L_23:
        /*0088*/ 	.byte	0x03, 0x50
        /*008a*/ 	.short	0x0000


	//----- nvinfo : EIATTR_MAXREG_COUNT
	.align		4
        /*008c*/ 	.byte	0x03, 0x1b
        /*008e*/ 	.short	0x00ff


	//----- nvinfo : EIATTR_MERCURY_ISA_VERSION
	.align		4
        /*0090*/ 	.byte	0x03, 0x5f
        /*0092*/ 	.short	0x0101


	//----- nvinfo : EIATTR_VRC_CTA_INIT_COUNT
	.align		4
        /*0094*/ 	.byte	0x02, 0x4a
	.zero		1
	.zero		1


	//----- nvinfo : EIATTR_EXIT_INSTR_OFFSETS
	.align		4
        /*0098*/ 	.byte	0x04, 0x1c
        /*009a*/ 	.short	(.L_25 - .L_24)


	//   ....[0]....
.L_24:
        /*009c*/ 	.word	0x00000070


	//   ....[1]....
        /*00a0*/ 	.word	0x00000800


	//   ....[2]....
        /*00a4*/ 	.word	0x00000870


	//----- nvinfo : EIATTR_CRS_STACK_SIZE
	.align		4
.L_25:
        /*00a8*/ 	.byte	0x04, 0x1e
        /*00aa*/ 	.short	(.L_27 - .L_26)
.L_26:
        /*00ac*/ 	.word	0x00000000


	//----- nvinfo : EIATTR_CBANK_PARAM_SIZE
	.align		4
.L_27:
        /*00b0*/ 	.byte	0x03, 0x19
        /*00b2*/ 	.short	0x0038


	//----- nvinfo : EIATTR_PARAM_CBANK
	.align		4
        /*00b4*/ 	.byte	0x04, 0x0a
        /*00b6*/ 	.short	(.L_29 - .L_28)
	.align		4
.L_28:
        /*00b8*/ 	.word	index@(.nv.constant0._Z11shiftSparsePfS_PiS0_S0_S0_fi)
        /*00bc*/ 	.short	0x0380
        /*00be*/ 	.short	0x0038


	//----- nvinfo : EIATTR_SW_WAR
	.align		4
.L_29:
        /*00c0*/ 	.byte	0x04, 0x36
        /*00c2*/ 	.short	(.L_31 - .L_30)
.L_30:
        /*00c4*/ 	.word	0x00000008
.L_31:


//--------------------- .nv.callgraph             --------------------------
	.section	.nv.callgraph,"",@"SHT_CUDA_CALLGRAPH"
	.align	4
	.sectionentsize	8
	.align		4
        /*0000*/ 	.word	0x00000000
	.align		4
        /*0004*/ 	.word	0xffffffff
	.align		4
        /*0008*/ 	.word	0x00000000
	.align		4
        /*000c*/ 	.word	0xfffffffe
	.align		4
        /*0010*/ 	.word	0x00000000
	.align		4
        /*0014*/ 	.word	0xfffffffd
	.align		4
        /*0018*/ 	.word	0x00000000
	.align		4
        /*001c*/ 	.word	0xfffffffc


//--------------------- .text._Z11shiftSparsePfS_PiS0_S0_S0_fi --------------------------
	.section	.text._Z11shiftSparsePfS_PiS0_S0_S0_fi,"ax",@progbits
	.align	128
        .global         _Z11shiftSparsePfS_PiS0_S0_S0_fi
        .type           _Z11shiftSparsePfS_PiS0_S0_S0_fi,@function
        .size           _Z11shiftSparsePfS_PiS0_S0_S0_fi,(.L_x_12 - _Z11shiftSparsePfS_PiS0_S0_S0_fi)
        .other          _Z11shiftSparsePfS_PiS0_S0_S0_fi,@"STO_CUDA_ENTRY STV_DEFAULT"
_Z11shiftSparsePfS_PiS0_S0_S0_fi:
.text._Z11shiftSparsePfS_PiS0_S0_S0_fi:
[----:B------:R-:W-:Y:S01]  /*0000*/  LDC R1, c[0x0][0x37c] ;  /* 0x0000df00ff017b82 */ /* 0x000fe20000000800 */
[----:B------:R-:W0:Y:S07]  /*0010*/  S2R R5, SR_TID.X ;  /* 0x0000000000057919 */ /* 0x000e2e0000002100 */
[----:B------:R-:W0:Y:S01]  /*0020*/  S2UR UR4, SR_CTAID.X ;  /* 0x00000000000479c3 */ /* 0x000e220000002500 */
[----:B------:R-:W1:Y:S07]  /*0030*/  LDCU UR5, c[0x0][0x3b4] ;  /* 0x00007680ff0577ac */ /* 0x000e6e0008000800 */
[----:B------:R-:W0:Y:S02]  /*0040*/  LDC R0, c[0x0][0x360] ;  /* 0x0000d800ff007b82 */ /* 0x000e240000000800 */
[----:B0-----:R-:W-:-:S05]  /*0050*/  IMAD R5, R0, UR4, R5 ;  /* 0x0000000400057c24 */ /* 0x001fca000f8e0205 */
[----:B-1----:R-:W-:-:S13]  /*0060*/  ISETP.GE.AND P0, PT, R5, UR5, PT ;  /* 0x0000000505007c0c */ /* 0x002fda000bf06270 */
[----:B------:R-:W-:Y:S05]  /*0070*/  @P0 EXIT ;  /* 0x000000000000094d */ /* 0x000fea0003800000 */
[----:B------:R-:W0:Y:S01]  /*0080*/  LDC.64 R8, c[0x0][0x390] ;  /* 0x0000e400ff087b82 */ /* 0x000e220000000a00 */
[----:B------:R-:W1:Y:S01]  /*0090*/  LDCU.64 UR6, c[0x0][0x358] ;  /* 0x00006b00ff0677ac */ /* 0x000e620008000a00 */
[----:B------:R-:W2:Y:S06]  /*00a0*/  LDCU UR4, c[0x0][0x3b0] ;  /* 0x00007600ff0477ac */ /* 0x000eac0008000800 */
[----:B------:R-:W3:Y:S08]  /*00b0*/  LDC.64 R10, c[0x0][0x3a0] ;  /* 0x0000e800ff0a7b82 */ /* 0x000ef00000000a00 */
[----:B------:R-:W4:Y:S01]  /*00c0*/  LDC.64 R2, c[0x0][0x398] ;  /* 0x0000e600ff027b82 */ /* 0x000f220000000a00 */
[----:B0-----:R-:W-:-:S05]  /*00d0*/  IMAD.WIDE R8, R5, 0x4, R8 ;  /* 0x0000000405087825 */ /* 0x001fca00078e0208 */
[----:B-1----:R-:W5:Y:S04]  /*00e0*/  LDG.E R4, desc[UR6][R8.64] ;  /* 0x0000000608047981 */ /* 0x002f68000c1e1900 */
[----:B---3--:R-:W5:Y:S01]  /*00f0*/  LDG.E R7, desc[UR6][R10.64] ;  /* 0x000000060a077981 */ /* 0x008f62000c1e1900 */
[----:B------:R-:W-:-:S04]  /*0100*/  IMAD.SHL.U32 R0, R5, 0x2, RZ ;  /* 0x0000000205007824 */ /* 0x000fc800078e00ff */
[----:B----4-:R-:W-:Y:S01]  /*0110*/  IMAD.WIDE R2, R0, 0x4, R2 ;  /* 0x0000000400027825 */ /* 0x010fe200078e0202 */
[----:B--2---:R-:W-:-:S03]  /*0120*/  FSETP.NEU.AND P0, PT, RZ, UR4, PT ;  /* 0x00000004ff007c0b */ /* 0x004fc6000bf0d000 */
[----:B-----5:R-:W-:-:S05]  /*0130*/  IMAD.IADD R7, R4, 0x1, R7 ;  /* 0x0000000104077824 */ /* 0x020fca00078e0207 */
[----:B------:R0:W-:Y:S05]  /*0140*/  STG.E desc[UR6][R2.64], R7 ;  /* 0x0000000702007986 */ /* 0x0001ea000c101906 */
[----:B------:R-:W-:Y:S05]  /*0150*/  @!P0 BRA `(.L_x_0) ;  /* 0x0000000400ac8947 */ /* 0x000fea0003800000 */
[----:B0-----:R0:W5:Y:S01]  /*0160*/  LDG.E R7, desc[UR6][R8.64] ;  /* 0x0000000608077981 */ /* 0x001162000c1e1900 */
[----:B------:R-:W-:Y:S01]  /*0170*/  UISETP.GE.AND UP0, UPT, UR5, 0x1, UPT ;  /* 0x000000010500788c */ /* 0x000fe2000bf06270 */
[----:B------:R-:W-:Y:S01]  /*0180*/  HFMA2 R4, -RZ, RZ, 0, 0 ;  /* 0x00000000ff047431 */ /* 0x000fe200000001ff */
[----:B------:R-:W-:-:S06]  /*0190*/  UIADD3 UR4, UPT, UPT, UR5, -0x1, URZ ;  /* 0xffffffff05047890 */ /* 0x000fcc000fffe0ff */
[----:B------:R-:W-:Y:S01]  /*01a0*/  IMAD.U32 R6, RZ, RZ, UR4 ;  /* 0x00000004ff067e24 */ /* 0x000fe2000f8e00ff */
[----:B0-----:R-:W-:Y:S06]  /*01b0*/  BRA.U !UP0, `(.L_x_1) ;  /* 0x00000001085c7547 */ /* 0x001fec000b800000 */
[----:B------:R-:W2:Y:S01]  /*01c0*/  LDG.E R10, desc[UR6][R10.64+0x4] ;  /* 0x000004060a0a7981 */ /* 0x000ea2000c1e1900 */
[----:B------:R-:W0:Y:S01]  /*01d0*/  LDC.64 R8, c[0x0][0x390] ;  /* 0x0000e400ff087b82 */ /* 0x000e220000000a00 */
[----:B------:R-:W-:Y:S01]  /*01e0*/  BSSY.RECONVERGENT B0, `(.L_x_1) ;  /* 0x0000014000007945 */ /* 0x000fe20003800200 */
[----:B------:R-:W-:Y:S01]  /*01f0*/  MOV R13, RZ ;  /* 0x000000ff000d7202 */ /* 0x000fe20000000f00 */
[----:B------:R-:W-:Y:S01]  /*0200*/  IMAD.MOV.U32 R14, RZ, RZ, R6 ;  /* 0x000000ffff0e7224 */ /* 0x000fe200078e0006 */
[----:B0-2--5:R-:W-:-:S07]  /*0210*/  IADD3 R12, PT, PT, R7, R10, RZ ;  /* 0x0000000a070c7210 */ /* 0x025fce0007ffe0ff */
.L_x_3:
[----:B------:R-:W-:-:S05]  /*0220*/  IMAD.IADD R10, R14, 0x1, -R13 ;  /* 0x000000010e0a7824 */ /* 0x000fca00078e0a0d */
[----:B------:R-:W-:-:S04]  /*0230*/  LEA.HI R10, R10, R10, RZ, 0x1 ;  /* 0x0000000a0a0a7211 */ /* 0x000fc800078f08ff */
[----:B------:R-:W-:-:S05]  /*0240*/  LEA.HI.SX32 R15, R10, R13, 0x1f ;  /* 0x0000000d0a0f7211 */ /* 0x000fca00078ffaff */
[----:B------:R-:W-:-:S06]  /*0250*/  IMAD.WIDE R10, R15, 0x4, R8 ;  /* 0x000000040f0a7825 */ /* 0x000fcc00078e0208 */
[----:B------:R-:W2:Y:S02]  /*0260*/  LDG.E R11, desc[UR6][R10.64] ;  /* 0x000000060a0b7981 */ /* 0x000ea4000c1e1900 */
[----:B--2---:R-:W-:-:S13]  /*0270*/  ISETP.NE.AND P0, PT, R11, R12, PT ;  /* 0x0000000c0b00720c */ /* 0x004fda0003f05270 */
[----:B------:R-:W-:Y:S05]  /*0280*/  @!P0 BRA `(.L_x_2) ;  /* 0x0000000000188947 */ /* 0x000fea0003800000 */
[----:B------:R-:W-:-:S13]  /*0290*/  ISETP.GE.AND P0, PT, R11, R12, PT ;  /* 0x0000000c0b00720c */ /* 0x000fda0003f06270 */
[C---:B------:R-:W-:Y:S01]  /*02a0*/  @P0 VIADD R14, R15.reuse, 0xffffffff ;  /* 0xffffffff0f0e0836 */ /* 0x040fe20000000000 */
[----:B------:R-:W-:-:S04]  /*02b0*/  @!P0 IADD3 R13, PT, PT, R15, 0x1, RZ ;  /* 0x000000010f0d8810 */ /* 0x000fc80007ffe0ff */
[----:B------:R-:W-:-:S13]  /*02c0*/  ISETP.GT.AND P0, PT, R13, R14, PT ;  /* 0x0000000e0d00720c */ /* 0x000fda0003f04270 */
[----:B------:R-:W-:Y:S05]  /*02d0*/  @!P0 BRA `(.L_x_3) ;  /* 0xfffffffc00d08947 */ /* 0x000fea000383ffff */
[----:B------:R-:W-:Y:S05]  /*02e0*/  BRA `(.L_x_4) ;  /* 0x00000000000c7947 */ /* 0x000fea0003800000 */
.L_x_2:
[----:B------:R-:W0:Y:S02]  /*02f0*/  LDC.64 R8, c[0x0][0x380] ;  /* 0x0000e000ff087b82 */ /* 0x000e240000000a00 */
[----:B0-----:R-:W-:-:S05]  /*0300*/  IMAD.WIDE R8, R15, 0x4, R8 ;  /* 0x000000040f087825 */ /* 0x001fca00078e0208 */
[----:B------:R0:W5:Y:S02]  /*0310*/  LDG.E R4, desc[UR6][R8.64] ;  /* 0x0000000608047981 */ /* 0x000164000c1e1900 */
.L_x_4:
[----:B------:R-:W-:Y:S05]  /*0320*/  BSYNC.RECONVERGENT B0 ;  /* 0x0000000000007941 */ /* 0x000fea0003800200 */
.L_x_1:
[----:B0-----:R-:W0:Y:S01]  /*0330*/  LDC.64 R8, c[0x0][0x380] ;  /* 0x0000e000ff087b82 */ /* 0x001e220000000a00 */
[----:B------:R-:W1:Y:S07]  /*0340*/  LDCU UR4, c[0x0][0x3b4] ;  /* 0x00007680ff0477ac */ /* 0x000e6e0008000800 */
[----:B------:R-:W2:Y:S01]  /*0350*/  LDC.64 R12, c[0x0][0x3a0] ;  /* 0x0000e800ff0c7b82 */ /* 0x000ea20000000a00 */
[----:B0-----:R-:W-:-:S05]  /*0360*/  IMAD.WIDE R8, R5, 0x4, R8 ;  /* 0x0000000405087825 */ /* 0x001fca00078e0208 */
[----:B------:R0:W5:Y:S04]  /*0370*/  LDG.E R5, desc[UR6][R8.64] ;  /* 0x0000000608057981 */ /* 0x000168000c1e1900 */
[----:B--2---:R-:W2:Y:S01]  /*0380*/  LDG.E R12, desc[UR6][R12.64+0x8] ;  /* 0x000008060c0c7981 */ /* 0x004ea2000c1e1900 */
[----:B-1----:R-:W-:Y:S01]  /*0390*/  UISETP.GE.AND UP0, UPT, UR4, 0x1, UPT ;  /* 0x000000010400788c */ /* 0x002fe2000bf06270 */
[----:B------:R-:W-:Y:S01]  /*03a0*/  IMAD.MOV.U32 R10, RZ, RZ, RZ ;  /* 0x000000ffff0a7224 */ /* 0x000fe200078e00ff */
[----:B--2--5:R-:W-:-:S07]  /*03b0*/  IADD3 R11, PT, PT, R7, R12, RZ ;  /* 0x0000000c070b7210 */ /* 0x024fce0007ffe0ff */
[----:B0-----:R-:W-:Y:S05]  /*03c0*/  BRA.U !UP0, `(.L_x_5) ;  /* 0x0000000108607547 */ /* 0x001fea000b800000 */
[----:B------:R-:W0:Y:S01]  /*03d0*/  LDC.64 R8, c[0x0][0x390] ;  /* 0x0000e400ff087b82 */ /* 0x000e220000000a00 */
[----:B------:R-:W-:Y:S01]  /*03e0*/  BSSY.RECONVERGENT B0, `(.L_x_5) ;  /* 0x0000016000007945 */ /* 0x000fe20003800200 */
[----:B------:R-:W-:-:S07]  /*03f0*/  MOV R7, RZ ;  /* 0x000000ff00077202 */ /* 0x000fce0000000f00 */
.L_x_7:
[----:B------:R-:W-:Y:S01]  /*0400*/  MOV R13, R7 ;  /* 0x00000007000d7202 */ /* 0x000fe20000000f00 */
[----:B------:R-:W-:-:S04]  /*0410*/  IMAD.MOV.U32 R12, RZ, RZ, R6 ;  /* 0x000000ffff0c7224 */ /* 0x000fc800078e0006 */
[----:B------:R-:W-:-:S05]  /*0420*/  IMAD.IADD R6, R12, 0x1, -R13 ;  /* 0x000000010c067824 */ /* 0x000fca00078e0a0d */
[----:B------:R-:W-:-:S04]  /*0430*/  LEA.HI R6, R6, R6, RZ, 0x1 ;  /* 0x0000000606067211 */ /* 0x000fc800078f08ff */
[----:B------:R-:W-:-:S05]  /*0440*/  LEA.HI.SX32 R15, R6, R13, 0x1f ;  /* 0x0000000d060f7211 */ /* 0x000fca00078ffaff */
[----:B0-----:R-:W-:-:S06]  /*0450*/  IMAD.WIDE R6, R15, 0x4, R8 ;  /* 0x000000040f067825 */ /* 0x001fcc00078e0208 */
[----:B------:R-:W2:Y:S02]  /*0460*/  LDG.E R6, desc[UR6][R6.64] ;  /* 0x0000000606067981 */ /* 0x000ea4000c1e1900 */
[----:B--2---:R-:W-:-:S13]  /*0470*/  ISETP.NE.AND P0, PT, R6, R11, PT ;  /* 0x0000000b0600720c */ /* 0x004fda0003f05270 */
[----:B------:R-:W-:Y:S05]  /*0480*/  @!P0 BRA `(.L_x_6) ;  /* 0x0000000000208947 */ /* 0x000fea0003800000 */
[----:B------:R-:W-:-:S13]  /*0490*/  ISETP.GE.AND P0, PT, R6, R11, PT ;  /* 0x0000000b0600720c */ /* 0x000fda0003f06270 */
[C---:B------:R-:W-:Y:S01]  /*04a0*/  @P0 VIADD R12, R15.reuse, 0xffffffff ;  /* 0xffffffff0f0c0836 */ /* 0x040fe20000000000 */
[----:B------:R-:W-:-:S03]  /*04b0*/  @!P0 IADD3 R13, PT, PT, R15, 0x1, RZ ;  /* 0x000000010f0d8810 */ /* 0x000fc60007ffe0ff */
[----:B------:R-:W-:Y:S01]  /*04c0*/  IMAD.MOV.U32 R6, RZ, RZ, R12 ;  /* 0x000000ffff067224 */ /* 0x000fe200078e000c */
[----:B------:R-:W-:Y:S02]  /*04d0*/  ISETP.GT.AND P0, PT, R13, R12, PT ;  /* 0x0000000c0d00720c */ /* 0x000fe40003f04270 */
[----:B------:R-:W-:-:S11]  /*04e0*/  MOV R7, R13 ;  /* 0x0000000d00077202 */ /* 0x000fd60000000f00 */
[----:B------:R-:W-:Y:S05]  /*04f0*/  @!P0 BRA `(.L_x_7) ;  /* 0xfffffffc00c08947 */ /* 0x000fea000383ffff */
[----:B------:R-:W-:Y:S05]  /*0500*/  BRA `(.L_x_8) ;  /* 0x00000000000c7947 */ /* 0x000fea0003800000 */
.L_x_6:
[----:B------:R-:W0:Y:S02]  /*0510*/  LDC.64 R10, c[0x0][0x380] ;  /* 0x0000e000ff0a7b82 */ /* 0x000e240000000a00 */
[----:B0-----:R-:W-:-:S06]  /*0520*/  IMAD.WIDE R10, R15, 0x4, R10 ;  /* 0x000000040f0a7825 */ /* 0x001fcc00078e020a */
[----:B------:R0:W5:Y:S02]  /*0530*/  LDG.E R10, desc[UR6][R10.64] ;  /* 0x000000060a0a7981 */ /* 0x000164000c1e1900 */
.L_x_8:
[----:B------:R-:W-:Y:S05]  /*0540*/  BSYNC.RECONVERGENT B0 ;  /* 0x0000000000007941 */ /* 0x000fea0003800200 */
.L_x_5:
[----:B------:R-:W1:Y:S01]  /*0550*/  LDC R16, c[0x0][0x3b0] ;  /* 0x0000ec00ff107b82 */ /* 0x000e620000000800 */
[----:B-----5:R-:W-:Y:S02]  /*0560*/  FSETP.NEU.AND P2, PT, R10, RZ, PT ;  /* 0x000000ff0a00720b */ /* 0x020fe40003f4d000 */
[----:B------:R-:W-:-:S05]  /*0570*/  FSETP.NEU.AND P3, PT, R4, RZ, PT ;  /* 0x000000ff0400720b */ /* 0x000fca0003f6d000 */
[----:B------:R-:W2:Y:S01]  /*0580*/  LDC.64 R8, c[0x0][0x388] ;  /* 0x0000e200ff087b82 */ /* 0x000ea20000000a00 */
[C---:B-1----:R-:W-:Y:S02]  /*0590*/  FSETP.LT.AND P0, PT, R16.reuse, RZ, PT ;  /* 0x000000ff1000720b */ /* 0x042fe40003f01000 */
[C---:B------:R-:W-:Y:S02]  /*05a0*/  FSETP.GE.AND P1, PT, R16.reuse, RZ, PT ;  /* 0x000000ff1000720b */ /* 0x040fe40003f26000 */
[----:B------:R-:W-:Y:S02]  /*05b0*/  SEL R6, RZ, 0xffffffff, !P0 ;  /* 0xffffffffff067807 */ /* 0x000fe40004000000 */
[C---:B------:R-:W-:Y:S02]  /*05c0*/  FSETP.GT.AND P0, PT, R16.reuse, RZ, PT ;  /* 0x000000ff1000720b */ /* 0x040fe40003f04000 */
[----:B------:R-:W-:Y:S02]  /*05d0*/  I2FP.F32.S32 R6, R6 ;  /* 0x0000000600067245 */ /* 0x000fe40000201400 */
[----:B------:R-:W-:-:S02]  /*05e0*/  FSETP.GTU.OR P1, PT, R16, 1, !P1 ;  /* 0x3f8000001000780b */ /* 0x000fc40004f2c400 */
[----:B------:R-:W-:Y:S02]  /*05f0*/  FSEL R13, R6, 1, !P0 ;  /* 0x3f800000060d7808 */ /* 0x000fe40004000000 */
[----:B------:R-:W1:Y:S03]  /*0600*/  LDC.64 R6, c[0x0][0x3a0] ;  /* 0x0000e800ff067b82 */ /* 0x000e660000000a00 */
[----:B------:R-:W-:-:S05]  /*0610*/  FADD R14, R13, -R16 ;  /* 0x800000100d0e7221 */ /* 0x000fca0000000000 */
[----:B------:R-:W-:Y:S01]  /*0620*/  FSETP.GTU.AND P0, PT, R14, RZ, PT ;  /* 0x000000ff0e00720b */ /* 0x000fe20003f0c000 */
[--C-:B0-----:R-:W-:Y:S01]  /*0630*/  @!P1 FADD R11, R5, -R4.reuse ;  /* 0x80000004050b9221 */ /* 0x101fe20000000000 */
[----:B------:R-:W-:Y:S02]  /*0640*/  @!P1 FADD R12, -R16, 1 ;  /* 0x3f800000100c9421 */ /* 0x000fe40000000100 */
[----:B------:R-:W-:Y:S02]  /*0650*/  FSETP.LTU.OR P0, PT, R14, -1, P0 ;  /* 0xbf8000000e00780b */ /* 0x000fe40000709400 */
[----:B------:R-:W-:-:S11]  /*0660*/  @!P1 FFMA R11, R11, R12, R4 ;  /* 0x0000000c0b0b9223 */ /* 0x000fd60000000004 */
[----:B------:R-:W-:Y:S01]  /*0670*/  @!P0 FADD R17, R5, -R4 ;  /* 0x8000000405118221 */ /* 0x000fe20000000000 */
[----:B------:R-:W-:-:S04]  /*0680*/  @!P0 FADD R15, R14, 1 ;  /* 0x3f8000000e0f8421 */ /* 0x000fc80000000000 */
[----:B------:R-:W-:Y:S01]  /*0690*/  @!P0 FFMA R15, R17, R15, R4 ;  /* 0x0000000f110f8223 */ /* 0x000fe20000000004 */
[----:B--2---:R-:W-:Y:S06]  /*06a0*/  @!P1 BRA `(.L_x_9) ;  /* 0x0000000000149947 */ /* 0x004fec0003800000 */
[----:B------:R-:W-:Y:S01]  /*06b0*/  FSETP.GE.AND P1, PT, R16, -1, PT ;  /* 0xbf8000001000780b */ /* 0x000fe20003f26000 */
[----:B------:R-:W-:-:S03]  /*06c0*/  HFMA2 R11, -RZ, RZ, -4.4765625, 0 ;  /* 0xc47a0000ff0b7431 */ /* 0x000fc600000001ff */
[----:B------:R-:W-:-:S13]  /*06d0*/  FSETP.GEU.OR P1, PT, R16, RZ, !P1 ;  /* 0x000000ff1000720b */ /* 0x000fda0004f2e400 */
[----:B------:R-:W-:-:S04]  /*06e0*/  @!P1 FADD R4, -R5, R10 ;  /* 0x0000000a05049221 */ /* 0x000fc80000000100 */
[----:B------:R-:W-:-:S07]  /*06f0*/  @!P1 FFMA R11, -R4, R16, R5 ;  /* 0x00000010040b9223 */ /* 0x000fce0000000105 */
.L_x_9:
[----:B------:R-:W-:Y:S05]  /*0700*/  @!P0 BRA `(.L_x_10) ;  /* 0x0000000000148947 */ /* 0x000fea0003800000 */
[----:B------:R-:W-:Y:S01]  /*0710*/  FSETP.GTU.AND P0, PT, R14, 1, PT ;  /* 0x3f8000000e00780b */ /* 0x000fe20003f0c000 */
[----:B------:R-:W-:-:S03]  /*0720*/  IMAD.MOV.U32 R15, RZ, RZ, -0x3b860000 ;  /* 0xc47a0000ff0f7424 */ /* 0x000fc600078e00ff */
[----:B------:R-:W-:-:S13]  /*0730*/  FSETP.LEU.OR P0, PT, R13, R16, P0 ;  /* 0x000000100d00720b */ /* 0x000fda000070b400 */
[----:B------:R-:W-:-:S04]  /*0740*/  @!P0 FADD R10, -R5, R10 ;  /* 0x0000000a050a8221 */ /* 0x000fc80000000100 */
[----:B------:R-:W-:-:S07]  /*0750*/  @!P0 FFMA R15, R10, R14, R5 ;  /* 0x0000000e0a0f8223 */ /* 0x000fce0000000005 */
.L_x_10:
[----:B------:R-:W-:-:S04]  /*0760*/  IMAD.WIDE R8, R0, 0x4, R8 ;  /* 0x0000000400087825 */ /* 0x000fc800078e0208 */
[----:B------:R-:W-:Y:S01]  /*0770*/  @P3 FMUL R5, R11, 0.5 ;  /* 0x3f0000000b053820 */ /* 0x000fe20000400000 */
[----:B------:R-:W-:Y:S01]  /*0780*/  @P2 FMUL R15, R15, 0.5 ;  /* 0x3f0000000f0f2820 */ /* 0x000fe20000400000 */
[----:B------:R-:W-:Y:S04]  /*0790*/  STG.E desc[UR6][R8.64], R11 ;  /* 0x0000000b08007986 */ /* 0x000fe8000c101906 */
[----:B------:R-:W-:Y:S04]  /*07a0*/  @P3 STG.E desc[UR6][R8.64], R5 ;  /* 0x0000000508003986 */ /* 0x000fe8000c101906 */
[----:B------:R-:W-:Y:S04]  /*07b0*/  STG.E desc[UR6][R8.64+0x4], R15 ;  /* 0x0000040f08007986 */ /* 0x000fe8000c101906 */
[----:B-1----:R-:W2:Y:S04]  /*07c0*/  LDG.E R7, desc[UR6][R6.64+0x8] ;  /* 0x0000080606077981 */ /* 0x002ea8000c1e1900 */
[----:B------:R-:W2:Y:S02]  /*07d0*/  LDG.E R0, desc[UR6][R2.64] ;  /* 0x0000000602007981 */ /* 0x000ea4000c1e1900 */
[----:B--2---:R-:W-:-:S05]  /*07e0*/  IADD3 R13, PT, PT, R0, R7, RZ ;  /* 0x00000007000d7210 */ /* 0x004fca0007ffe0ff */
[----:B------:R-:W-:Y:S01]  /*07f0*/  STG.E desc[UR6][R2.64+0x4], R13 ;  /* 0x0000040d02007986 */ /* 0x000fe2000c101906 */
[----:B------:R-:W-:Y:S05]  /*0800*/  EXIT ;  /* 0x000000000000794d */ /* 0x000fea0003800000 */
.L_x_0:
[----:B0-----:R-:W0:Y:S02]  /*0810*/  LDC.64 R2, c[0x0][0x380] ;  /* 0x0000e000ff027b82 */ /* 0x001e240000000a00 */
[----:B0-----:R-:W-:-:S06]  /*0820*/  IMAD.WIDE R2, R5, 0x4, R2 ;  /* 0x0000000405027825 */ /* 0x001fcc00078e0202 */
[----:B------:R-:W0:Y:S01]  /*0830*/  LDC.64 R4, c[0x0][0x388] ;  /* 0x0000e200ff047b82 */ /* 0x000e220000000a00 */
[----:B------:R-:W2:Y:S01]  /*0840*/  LDG.E R3, desc[UR6][R2.64] ;  /* 0x0000000602037981 */ /* 0x000ea2000c1e1900 */
[----:B0-----:R-:W-:-:S05]  /*0850*/  IMAD.WIDE R4, R0, 0x4, R4 ;  /* 0x0000000400047825 */ /* 0x001fca00078e0204 */
[----:B--2---:R-:W-:Y:S01]  /*0860*/  STG.E desc[UR6][R4.64], R3 ;  /* 0x0000000304007986 */ /* 0x004fe2000c101906 */
[----:B------:R-:W-:Y:S05]  /*0870*/  EXIT ;  /* 0x000000000000794d */ /* 0x000fea0003800000 */
.L_x_11:
[----:B------:R-:W-:-:S00]  /*0880*/  BRA `(.L_x_11) ;  /* 0xfffffffc00fc7947 */ /* 0x000fc0000383ffff */
[----:B------:R-:W-:-:S00]  /*0890*/  NOP ;  /* 0x0000000000007918 */ /* 0x000fc00000000000 */
        /* <DEDUP_REMOVED lines=14> */
.L_x_12:


//--------------------- .nv.shared.reserved.0     --------------------------
	.section	.nv.shared.reserved.0,"aw",@nobits
	.weak		__nv_reservedSMEM_offset_0_alias
	.size		__nv_reservedSMEM_offset_0_alias, 0, 64
	.other		__nv_reservedSMEM_offset_0_alias,@"STO_CUDA_RESERVED_SHARED STV_DEFAULT"
__nv_reservedSMEM_offset_0_alias:
	.zero		0
	.zero		64


//--------------------- .nv.constant0._Z11shiftSparsePfS_PiS0_S0_S0_fi --------------------------
	.section	.nv.constant0._Z11shiftSparsePfS_PiS0_S0_S0_fi,"a",@progbits
	.sectionflags	@""
	.align	4
.nv.constant0._Z11shiftSparsePfS_PiS0_S0_S0_fi:
	.zero		952


//--------------------- SYMBOLS --------------------------

	.type		.nv.reservedSmem.offset0,@object
	.size		.nv.reservedSmem.offset0,0x4
